//
// Generated by NVIDIA NVVM Compiler
//
// Compiler Build ID: CL-36424714
// Cuda compilation tools, release 13.0, V13.0.88
// Based on NVVM 20.0.0
//

.version 9.0
.target sm_100
.address_size 64

	// .globl	_Z6kernelPiS_S_

.visible .entry _Z6kernelPiS_S_(
	.param .u64 .ptr .align 1 _Z6kernelPiS_S__param_0,
	.param .u64 .ptr .align 1 _Z6kernelPiS_S__param_1,
	.param .u64 .ptr .align 1 _Z6kernelPiS_S__param_2
)
{
	.reg .pred 	%p<2>;
	.reg .b32 	%r<5>;
	.reg .b64 	%rd<11>;

	ld.param.u64 	%rd1, [_Z6kernelPiS_S__param_0];
	ld.param.u64 	%rd2, [_Z6kernelPiS_S__param_1];
	ld.param.u64 	%rd3, [_Z6kernelPiS_S__param_2];
	mov.u32 	%r1, %ctaid.x;
	setp.gt.u32 	%p1, %r1, 9999;
	@%p1 bra 	$L__BB0_2;
	cvta.to.global.u64 	%rd4, %rd1;
	cvta.to.global.u64 	%rd5, %rd2;
	cvta.to.global.u64 	%rd6, %rd3;
	mul.wide.u32 	%rd7, %r1, 4;
	add.s64 	%rd8, %rd4, %rd7;
	ld.global.u32 	%r2, [%rd8];
	add.s64 	%rd9, %rd5, %rd7;
	ld.global.u32 	%r3, [%rd9];
	add.s32 	%r4, %r3, %r2;
	add.s64 	%rd10, %rd6, %rd7;
	st.global.u32 	[%rd10], %r4;
$L__BB0_2:
	ret;

}


// ===== COMPILED SASS (sm_100) =====

	.target	sm_100

	.elftype	@"ET_EXEC"


//--------------------- .note.nv.tkinfo           --------------------------
	.section	.note.nv.tkinfo,"",@"SHT_NOTE"
	.sectionflags	@"SHF_NOTE_NV_TKINFO"
	.tkinfo
        /*0018*/ 	.word	0x00000002
        /*0030*/ 	.string	""
        /*0030*/ 	.string	"ptxas"
        /*0030*/ 	.string	"Cuda compilation tools, release 13.0, V13.0.88"
        /*0030*/ 	.string	"Build cuda_13.0.r13.0/compiler.36424714_0"
        /*0030*/ 	.string	"-arch sm_100 -m 64 "



//--------------------- .note.nv.cuinfo           --------------------------
	.section	.note.nv.cuinfo,"",@"SHT_NOTE"
	.sectionflags	@"SHF_NOTE_NV_CUINFO"
        /*0018*/ 	.short	0x0002
        /*001a*/ 	.short	0x0064
        /*001c*/ 	.short	0x0082
	.zero		2


//--------------------- .nv.info                  --------------------------
	.section	.nv.info,"",@"SHT_CUDA_INFO"
	.align	4


	//----- nvinfo : EIATTR_REGCOUNT
	.align		4
        /*0000*/ 	.byte	0x04, 0x2f
        /*0002*/ 	.short	(.L_1 - .L_0)
	.align		4
.L_0:
        /*0004*/ 	.word	index@(_Z6kernelPiS_S_)
        /*0008*/ 	.word	0x0000000c


	//----- nvinfo : EIATTR_FRAME_SIZE
	.align		4
.L_1:
        /*000c*/ 	.byte	0x04, 0x11
        /*000e*/ 	.short	(.L_3 - .L_2)
	.align		4
.L_2:
        /*0010*/ 	.word	index@(_Z6kernelPiS_S_)
        /*0014*/ 	.word	0x00000000


	//----- nvinfo : EIATTR_MIN_STACK_SIZE
	.align		4
.L_3:
        /*0018*/ 	.byte	0x04, 0x12
        /*001a*/ 	.short	(.L_5 - .L_4)
	.align		4
.L_4:
        /*001c*/ 	.word	index@(_Z6kernelPiS_S_)
        /*0020*/ 	.word	0x00000000
.L_5:


//--------------------- .nv.compat                --------------------------
	.section	.nv.compat,"",@"SHT_CUDA_COMPAT_INFO"
	.align	4
        /*0000*/ 	.byte	0x02, 0x09, 0x00, 0x00, 0x02, 0x02, 0x01, 0x00, 0x02, 0x05, 0x05, 0x00, 0x03, 0x07, 0x01, 0x01
        /*0010*/ 	.byte	0x02, 0x03, 0x00, 0x00, 0x02, 0x06, 0x01, 0x00, 0x04, 0x0b, 0x08, 0x00, 0x09, 0x00, 0x00, 0x00
        /*0020*/ 	.byte	0x00, 0x00, 0x00, 0x00


//--------------------- .nv.info._Z6kernelPiS_S_  --------------------------
	.section	.nv.info._Z6kernelPiS_S_,"",@"SHT_CUDA_INFO"
	.sectionflags	@""
	.align	4


	//----- nvinfo : EIATTR_CUDA_API_VERSION
	.align		4
        /*0000*/ 	.byte	0x04, 0x37
        /*0002*/ 	.short	(.L_7 - .L_6)
.L_6:
        /*0004*/ 	.word	0x00000082


	//----- nvinfo : EIATTR_KPARAM_INFO
	.align		4
.L_7:
        /*0008*/ 	.byte	0x04, 0x17
        /*000a*/ 	.short	(.L_9 - .L_8)
.L_8:
        /*000c*/ 	.word	0x00000000
        /*0010*/ 	.short	0x0002
        /*0012*/ 	.short	0x0010
        /*0014*/ 	.byte	0x00, 0xf5, 0x21, 0x00


	//----- nvinfo : EIATTR_KPARAM_INFO
	.align		4
.L_9:
        /*0018*/ 	.byte	0x04, 0x17
        /*001a*/ 	.short	(.L_11 - .L_10)
.L_10:
        /*001c*/ 	.word	0x00000000
        /*0020*/ 	.short	0x0001
        /*0022*/ 	.short	0x0008
        /*0024*/ 	.byte	0x00, 0xf5, 0x21, 0x00


	//----- nvinfo : EIATTR_KPARAM_INFO
	.align		4
.L_11:
        /*0028*/ 	.byte	0x04, 0x17
        /*002a*/ 	.short	(.L_13 - .L_12)
.L_12:
        /*002c*/ 	.word	0x00000000
        /*0030*/ 	.short	0x0000
        /*0032*/ 	.short	0x0000
        /*0034*/ 	.byte	0x00, 0xf5, 0x21, 0x00


	//----- nvinfo : EIATTR_SPARSE_MMA_MASK
	.align		4
.L_13:
        /*0038*/ 	.byte	0x03, 0x50
        /*003a*/ 	.short	0x0000


	//----- nvinfo : EIATTR_MAXREG_COUNT
	.align		4
        /*003c*/ 	.byte	0x03, 0x1b
        /*003e*/ 	.short	0x00ff


	//----- nvinfo : EIATTR_MERCURY_ISA_VERSION
	.align		4
        /*0040*/ 	.byte	0x03, 0x5f
        /*0042*/ 	.short	0x0101


	//----- nvinfo : EIATTR_VRC_CTA_INIT_COUNT
	.align		4
        /*0044*/ 	.byte	0x02, 0x4a
	.zero		1
	.zero		1


	//----- nvinfo : EIATTR_EXIT_INSTR_OFFSETS
	.align		4
        /*0048*/ 	.byte	0x04, 0x1c
        /*004a*/ 	.short	(.L_15 - .L_14)


	//   ....[0]....
.L_14:
        /*004c*/ 	.word	0x00000030


	//   ....[1]....
        /*0050*/ 	.word	0x000000f0


	//----- nvinfo : EIATTR_CBANK_PARAM_SIZE
	.align		4
.L_15:
        /*0054*/ 	.byte	0x03, 0x19
        /*0056*/ 	.short	0x0018


	//----- nvinfo : EIATTR_PARAM_CBANK
	.align		4
        /*0058*/ 	.byte	0x04, 0x0a
        /*005a*/ 	.short	(.L_17 - .L_16)
	.align		4
.L_16:
        /*005c*/ 	.word	index@(.nv.constant0._Z6kernelPiS_S_)
        /*0060*/ 	.short	0x0380
        /*0062*/ 	.short	0x0018


	//----- nvinfo : EIATTR_SW_WAR
	.align		4
.L_17:
        /*0064*/ 	.byte	0x04, 0x36
        /*0066*/ 	.short	(.L_19 - .L_18)
.L_18:
        /*0068*/ 	.word	0x00000008
.L_19:


//--------------------- .nv.callgraph             --------------------------
	.section	.nv.callgraph,"",@"SHT_CUDA_CALLGRAPH"
	.align	4
	.sectionentsize	8
	.align		4
        /*0000*/ 	.word	0x00000000
	.align		4
        /*0004*/ 	.word	0xffffffff
	.align		4
        /*0008*/ 	.word	0x00000000
	.align		4
        /*000c*/ 	.word	0xfffffffe
	.align		4
        /*0010*/ 	.word	0x00000000
	.align		4
        /*0014*/ 	.word	0xfffffffd
	.align		4
        /*0018*/ 	.word	0x00000000
	.align		4
        /*001c*/ 	.word	0xfffffffc


//--------------------- .text._Z6kernelPiS_S_     --------------------------
	.section	.text._Z6kernelPiS_S_,"ax",@progbits
	.align	128
        .global         _Z6kernelPiS_S_
        .type           _Z6kernelPiS_S_,@function
        .size           _Z6kernelPiS_S_,(.L_x_1 - _Z6kernelPiS_S_)
        .other          _Z6kernelPiS_S_,@"STO_CUDA_ENTRY STV_DEFAULT"
_Z6kernelPiS_S_:
.text._Z6kernelPiS_S_:
[----:B------:R-:W-:Y:S01]  /*0000*/  LDC R1, c[0x0][0x37c] ;  /* 0x0000df00ff017b82 */ /* 0x000fe20000000800 */
[----:B------:R-:W0:Y:S02]  /*0010*/  S2R R9, SR_CTAID.X ;  /* 0x0000000000097919 */ /* 0x000e240000002500 */
[----:B0-----:R-:W-:-:S13]  /*0020*/  ISETP.GT.U32.AND P0, PT, R9, 0x270f, PT ;  /* 0x0000270f0900780c */ /* 0x001fda0003f04070 */
[----:B------:R-:W-:Y:S05]  /*0030*/  @P0 EXIT ;  /* 0x000000000000094d */ /* 0x000fea0003800000 */
[----:B------:R-:W0:Y:S01]  /*0040*/  LDC.64 R2, c[0x0][0x380] ;  /* 0x0000e000ff027b82 */ /* 0x000e220000000a00 */
[----:B------:R-:W1:Y:S07]  /*0050*/  LDCU.64 UR4, c[0x0][0x358] ;  /* 0x00006b00ff0477ac */ /* 0x000e6e0008000a00 */
[----:B------:R-:W2:Y:S08]  /*0060*/  LDC.64 R4, c[0x0][0x388] ;  /* 0x0000e200ff047b82 */ /* 0x000eb00000000a00 */
[----:B------:R-:W3:Y:S01]  /*0070*/  LDC.64 R6, c[0x0][0x390] ;  /* 0x0000e400ff067b82 */ /* 0x000ee20000000a00 */
[----:B0-----:R-:W-:-:S06]  /*0080*/  IMAD.WIDE.U32 R2, R9, 0x4, R2 ;  /* 0x0000000409027825 */ /* 0x001fcc00078e0002 */
[----:B-1----:R-:W4:Y:S01]  /*0090*/  LDG.E R2, desc[UR4][R2.64] ;  /* 0x0000000402027981 */ /* 0x002f22000c1e1900 */
[----:B--2---:R-:W-:-:S06]  /*00a0*/  IMAD.WIDE.U32 R4, R9, 0x4, R4 ;  /* 0x0000000409047825 */ /* 0x004fcc00078e0004 */
[----:B------:R-:W4:Y:S01]  /*00b0*/  LDG.E R5, desc[UR4][R4.64] ;  /* 0x0000000404057981 */ /* 0x000f22000c1e1900 */
[----:B---3--:R-:W-:Y:S01]  /*00c0*/  IMAD.WIDE.U32 R6, R9, 0x4, R6 ;  /* 0x0000000409067825 */ /* 0x008fe200078e0006 */
[----:B----4-:R-:W-:-:S05]  /*00d0*/  IADD3 R9, PT, PT, R2, R5, RZ ;  /* 0x0000000502097210 */ /* 0x010fca0007ffe0ff */
[----:B------:R-:W-:Y:S01]  /*00e0*/  STG.E desc[UR4][R6.64], R9 ;  /* 0x0000000906007986 */ /* 0x000fe2000c101904 */
[----:B------:R-:W-:Y:S05]  /*00f0*/  EXIT ;  /* 0x000000000000794d */ /* 0x000fea0003800000 */
.L_x_0:
[----:B------:R-:W-:-:S00]  /*0100*/  BRA `(.L_x_0) ;  /* 0xfffffffc00fc7947 */ /* 0x000fc0000383ffff */
[----:B------:R-:W-:-:S00]  /*0110*/  NOP ;  /* 0x0000000000007918 */ /* 0x000fc00000000000 */
        /* <DEDUP_REMOVED lines=14> */
.L_x_1:


//--------------------- .nv.shared.reserved.0     --------------------------
	.section	.nv.shared.reserved.0,"aw",@nobits
	.weak		__nv_reservedSMEM_offset_0_alias
	.size		__nv_reservedSMEM_offset_0_alias, 0, 64
	.other		__nv_reservedSMEM_offset_0_alias,@"STO_CUDA_RESERVED_SHARED STV_DEFAULT"
__nv_reservedSMEM_offset_0_alias:
	.zero		0
	.zero		64


//--------------------- .nv.constant0._Z6kernelPiS_S_ --------------------------
	.section	.nv.constant0._Z6kernelPiS_S_,"a",@progbits
	.sectionflags	@""
	.align	4
.nv.constant0._Z6kernelPiS_S_:
	.zero		920


//--------------------- SYMBOLS --------------------------

	.type		.nv.reservedSmem.offset0,@object
	.size		.nv.reservedSmem.offset0,0x4
